//
// Generated by NVIDIA NVVM Compiler
//
// Compiler Build ID: CL-36424714
// Cuda compilation tools, release 13.0, V13.0.88
// Based on NVVM 20.0.0
//

.version 9.0
.target sm_100
.address_size 64

	// .globl	_Z9addKernelP13__nv_bfloat16S0_

.visible .entry _Z9addKernelP13__nv_bfloat16S0_(
	.param .u64 .ptr .align 1 _Z9addKernelP13__nv_bfloat16S0__param_0,
	.param .u64 .ptr .align 1 _Z9addKernelP13__nv_bfloat16S0__param_1
)
{
	.reg .b16 	%rs<2>;
	.reg .b32 	%r<5>;
	.reg .b64 	%rd<8>;

	ld.param.u64 	%rd1, [_Z9addKernelP13__nv_bfloat16S0__param_0];
	ld.param.u64 	%rd2, [_Z9addKernelP13__nv_bfloat16S0__param_1];
	cvta.to.global.u64 	%rd3, %rd2;
	cvta.to.global.u64 	%rd4, %rd1;
	mov.u32 	%r1, %tid.x;
	mov.u32 	%r2, %ntid.x;
	mov.u32 	%r3, %ctaid.x;
	mad.lo.s32 	%r4, %r2, %r3, %r1;
	mul.wide.s32 	%rd5, %r4, 2;
	add.s64 	%rd6, %rd3, %rd5;
	add.s64 	%rd7, %rd4, %rd5;
	ld.global.u16 	%rs1, [%rd7];
	st.global.u16 	[%rd6], %rs1;
	ret;

}


// ===== COMPILED SASS (sm_100) =====

	.target	sm_100

	.elftype	@"ET_EXEC"


//--------------------- .note.nv.tkinfo           --------------------------
	.section	.note.nv.tkinfo,"",@"SHT_NOTE"
	.sectionflags	@"SHF_NOTE_NV_TKINFO"
	.tkinfo
        /*0018*/ 	.word	0x00000002
        /*0030*/ 	.string	""
        /*0030*/ 	.string	"ptxas"
        /*0030*/ 	.string	"Cuda compilation tools, release 13.0, V13.0.88"
        /*0030*/ 	.string	"Build cuda_13.0.r13.0/compiler.36424714_0"
        /*0030*/ 	.string	"-arch sm_100 -m 64 "



//--------------------- .note.nv.cuinfo           --------------------------
	.section	.note.nv.cuinfo,"",@"SHT_NOTE"
	.sectionflags	@"SHF_NOTE_NV_CUINFO"
        /*0018*/ 	.short	0x0002
        /*001a*/ 	.short	0x0064
        /*001c*/ 	.short	0x0082
	.zero		2


//--------------------- .nv.info                  --------------------------
	.section	.nv.info,"",@"SHT_CUDA_INFO"
	.align	4


	//----- nvinfo : EIATTR_REGCOUNT
	.align		4
        /*0000*/ 	.byte	0x04, 0x2f
        /*0002*/ 	.short	(.L_1 - .L_0)
	.align		4
.L_0:
        /*0004*/ 	.word	index@(_Z9addKernelP13__nv_bfloat16S0_)
        /*0008*/ 	.word	0x0000000a


	//----- nvinfo : EIATTR_FRAME_SIZE
	.align		4
.L_1:
        /*000c*/ 	.byte	0x04, 0x11
        /*000e*/ 	.short	(.L_3 - .L_2)
	.align		4
.L_2:
        /*0010*/ 	.word	index@(_Z9addKernelP13__nv_bfloat16S0_)
        /*0014*/ 	.word	0x00000000


	//----- nvinfo : EIATTR_MIN_STACK_SIZE
	.align		4
.L_3:
        /*0018*/ 	.byte	0x04, 0x12
        /*001a*/ 	.short	(.L_5 - .L_4)
	.align		4
.L_4:
        /*001c*/ 	.word	index@(_Z9addKernelP13__nv_bfloat16S0_)
        /*0020*/ 	.word	0x00000000
.L_5:


//--------------------- .nv.compat                --------------------------
	.section	.nv.compat,"",@"SHT_CUDA_COMPAT_INFO"
	.align	4
        /*0000*/ 	.byte	0x02, 0x09, 0x00, 0x00, 0x02, 0x02, 0x01, 0x00, 0x02, 0x05, 0x05, 0x00, 0x03, 0x07, 0x01, 0x01
        /*0010*/ 	.byte	0x02, 0x03, 0x00, 0x00, 0x02, 0x06, 0x01, 0x00, 0x04, 0x0b, 0x08, 0x00, 0x09, 0x00, 0x00, 0x00
        /*0020*/ 	.byte	0x00, 0x00, 0x00, 0x00


//--------------------- .nv.info._Z9addKernelP13__nv_bfloat16S0_ --------------------------
	.section	.nv.info._Z9addKernelP13__nv_bfloat16S0_,"",@"SHT_CUDA_INFO"
	.sectionflags	@""
	.align	4


	//----- nvinfo : EIATTR_CUDA_API_VERSION
	.align		4
        /*0000*/ 	.byte	0x04, 0x37
        /*0002*/ 	.short	(.L_7 - .L_6)
.L_6:
        /*0004*/ 	.word	0x00000082


	//----- nvinfo : EIATTR_KPARAM_INFO
	.align		4
.L_7:
        /*0008*/ 	.byte	0x04, 0x17
        /*000a*/ 	.short	(.L_9 - .L_8)
.L_8:
        /*000c*/ 	.word	0x00000000
        /*0010*/ 	.short	0x0001
        /*0012*/ 	.short	0x0008
        /*0014*/ 	.byte	0x00, 0xf5, 0x21, 0x00


	//----- nvinfo : EIATTR_KPARAM_INFO
	.align		4
.L_9:
        /*0018*/ 	.byte	0x04, 0x17
        /*001a*/ 	.short	(.L_11 - .L_10)
.L_10:
        /*001c*/ 	.word	0x00000000
        /*0020*/ 	.short	0x0000
        /*0022*/ 	.short	0x0000
        /*0024*/ 	.byte	0x00, 0xf5, 0x21, 0x00


	//----- nvinfo : EIATTR_SPARSE_MMA_MASK
	.align		4
.L_11:
        /*0028*/ 	.byte	0x03, 0x50
        /*002a*/ 	.short	0x0000


	//----- nvinfo : EIATTR_MAXREG_COUNT
	.align		4
        /*002c*/ 	.byte	0x03, 0x1b
        /*002e*/ 	.short	0x00ff


	//----- nvinfo : EIATTR_MERCURY_ISA_VERSION
	.align		4
        /*0030*/ 	.byte	0x03, 0x5f
        /*0032*/ 	.short	0x0101


	//----- nvinfo : EIATTR_VRC_CTA_INIT_COUNT
	.align		4
        /*0034*/ 	.byte	0x02, 0x4a
	.zero		1
	.zero		1


	//----- nvinfo : EIATTR_EXIT_INSTR_OFFSETS
	.align		4
        /*0038*/ 	.byte	0x04, 0x1c
        /*003a*/ 	.short	(.L_13 - .L_12)


	//   ....[0]....
.L_12:
        /*003c*/ 	.word	0x000000c0


	//----- nvinfo : EIATTR_CBANK_PARAM_SIZE
	.align		4
.L_13:
        /*0040*/ 	.byte	0x03, 0x19
        /*0042*/ 	.short	0x0010


	//----- nvinfo : EIATTR_PARAM_CBANK
	.align		4
        /*0044*/ 	.byte	0x04, 0x0a
        /*0046*/ 	.short	(.L_15 - .L_14)
	.align		4
.L_14:
        /*0048*/ 	.word	index@(.nv.constant0._Z9addKernelP13__nv_bfloat16S0_)
        /*004c*/ 	.short	0x0380
        /*004e*/ 	.short	0x0010


	//----- nvinfo : EIATTR_SW_WAR
	.align		4
.L_15:
        /*0050*/ 	.byte	0x04, 0x36
        /*0052*/ 	.short	(.L_17 - .L_16)
.L_16:
        /*0054*/ 	.word	0x00000008
.L_17:


//--------------------- .nv.callgraph             --------------------------
	.section	.nv.callgraph,"",@"SHT_CUDA_CALLGRAPH"
	.align	4
	.sectionentsize	8
	.align		4
        /*0000*/ 	.word	0x00000000
	.align		4
        /*0004*/ 	.word	0xffffffff
	.align		4
        /*0008*/ 	.word	0x00000000
	.align		4
        /*000c*/ 	.word	0xfffffffe
	.align		4
        /*0010*/ 	.word	0x00000000
	.align		4
        /*0014*/ 	.word	0xfffffffd
	.align		4
        /*0018*/ 	.word	0x00000000
	.align		4
        /*001c*/ 	.word	0xfffffffc


//--------------------- .text._Z9addKernelP13__nv_bfloat16S0_ --------------------------
	.section	.text._Z9addKernelP13__nv_bfloat16S0_,"ax",@progbits
	.align	128
        .global         _Z9addKernelP13__nv_bfloat16S0_
        .type           _Z9addKernelP13__nv_bfloat16S0_,@function
        .size           _Z9addKernelP13__nv_bfloat16S0_,(.L_x_1 - _Z9addKernelP13__nv_bfloat16S0_)
        .other          _Z9addKernelP13__nv_bfloat16S0_,@"STO_CUDA_ENTRY STV_DEFAULT"
_Z9addKernelP13__nv_bfloat16S0_:
.text._Z9addKernelP13__nv_bfloat16S0_:
[----:B------:R-:W-:Y:S01]  /*0000*/  LDC R1, c[0x0][0x37c] ;  /* 0x0000df00ff017b82 */ /* 0x000fe20000000800 */
[----:B------:R-:W0:Y:S07]  /*0010*/  S2R R7, SR_TID.X ;  /* 0x0000000000077919 */ /* 0x000e2e0000002100 */
[----:B------:R-:W1:Y:S01]  /*0020*/  LDC.64 R4, c[0x0][0x380] ;  /* 0x0000e000ff047b82 */ /* 0x000e620000000a00 */
[----:B------:R-:W0:Y:S01]  /*0030*/  LDCU UR6, c[0x0][0x360] ;  /* 0x00006c00ff0677ac */ /* 0x000e220008000800 */
[----:B------:R-:W0:Y:S01]  /*0040*/  S2R R0, SR_CTAID.X ;  /* 0x0000000000007919 */ /* 0x000e220000002500 */
[----:B------:R-:W2:Y:S05]  /*0050*/  LDCU.64 UR4, c[0x0][0x358] ;  /* 0x00006b00ff0477ac */ /* 0x000eaa0008000a00 */
[----:B------:R-:W3:Y:S01]  /*0060*/  LDC.64 R2, c[0x0][0x388] ;  /* 0x0000e200ff027b82 */ /* 0x000ee20000000a00 */
[----:B0-----:R-:W-:-:S04]  /*0070*/  IMAD R7, R0, UR6, R7 ;  /* 0x0000000600077c24 */ /* 0x001fc8000f8e0207 */
[----:B-1----:R-:W-:-:S06]  /*0080*/  IMAD.WIDE R4, R7, 0x2, R4 ;  /* 0x0000000207047825 */ /* 0x002fcc00078e0204 */
[----:B--2---:R-:W2:Y:S01]  /*0090*/  LDG.E.U16 R5, desc[UR4][R4.64] ;  /* 0x0000000404057981 */ /* 0x004ea2000c1e1500 */
[----:B---3--:R-:W-:-:S05]  /*00a0*/  IMAD.WIDE R2, R7, 0x2, R2 ;  /* 0x0000000207027825 */ /* 0x008fca00078e0202 */
[----:B--2---:R-:W-:Y:S01]  /*00b0*/  STG.E.U16 desc[UR4][R2.64], R5 ;  /* 0x0000000502007986 */ /* 0x004fe2000c101504 */
[----:B------:R-:W-:Y:S05]  /*00c0*/  EXIT ;  /* 0x000000000000794d */ /* 0x000fea0003800000 */
.L_x_0:
[----:B------:R-:W-:-:S00]  /*00d0*/  BRA `(.L_x_0) ;  /* 0xfffffffc00fc7947 */ /* 0x000fc0000383ffff */
[----:B------:R-:W-:-:S00]  /*00e0*/  NOP ;  /* 0x0000000000007918 */ /* 0x000fc00000000000 */
        /* <DEDUP_REMOVED lines=9> */
.L_x_1:


//--------------------- .nv.shared.reserved.0     --------------------------
	.section	.nv.shared.reserved.0,"aw",@nobits
	.weak		__nv_reservedSMEM_offset_0_alias
	.size		__nv_reservedSMEM_offset_0_alias, 0, 64
	.other		__nv_reservedSMEM_offset_0_alias,@"STO_CUDA_RESERVED_SHARED STV_DEFAULT"
__nv_reservedSMEM_offset_0_alias:
	.zero		0
	.zero		64


//--------------------- .nv.constant0._Z9addKernelP13__nv_bfloat16S0_ --------------------------
	.section	.nv.constant0._Z9addKernelP13__nv_bfloat16S0_,"a",@progbits
	.sectionflags	@""
	.align	4
.nv.constant0._Z9addKernelP13__nv_bfloat16S0_:
	.zero		912


//--------------------- SYMBOLS --------------------------

	.type		.nv.reservedSmem.offset0,@object
	.size		.nv.reservedSmem.offset0,0x4
